//
// Generated by NVIDIA NVVM Compiler
//
// Compiler Build ID: CL-36424714
// Cuda compilation tools, release 13.0, V13.0.88
// Based on NVVM 20.0.0
//

.version 9.0
.target sm_100
.address_size 64

	// .globl	_Z14vec_vec_kernelPdPKdS1_l

.visible .entry _Z14vec_vec_kernelPdPKdS1_l(
	.param .u64 .ptr .align 1 _Z14vec_vec_kernelPdPKdS1_l_param_0,
	.param .u64 .ptr .align 1 _Z14vec_vec_kernelPdPKdS1_l_param_1,
	.param .u64 .ptr .align 1 _Z14vec_vec_kernelPdPKdS1_l_param_2,
	.param .u64 _Z14vec_vec_kernelPdPKdS1_l_param_3
)
{
	.reg .pred 	%p<2>;
	.reg .b32 	%r<5>;
	.reg .b64 	%rd<13>;
	.reg .b64 	%fd<5>;

	ld.param.u64 	%rd2, [_Z14vec_vec_kernelPdPKdS1_l_param_0];
	ld.param.u64 	%rd3, [_Z14vec_vec_kernelPdPKdS1_l_param_1];
	ld.param.u64 	%rd4, [_Z14vec_vec_kernelPdPKdS1_l_param_2];
	ld.param.u64 	%rd5, [_Z14vec_vec_kernelPdPKdS1_l_param_3];
	mov.u32 	%r1, %ctaid.x;
	mov.u32 	%r2, %ntid.x;
	mov.u32 	%r3, %tid.x;
	mad.lo.s32 	%r4, %r1, %r2, %r3;
	cvt.s64.s32 	%rd1, %r4;
	setp.le.s64 	%p1, %rd5, %rd1;
	@%p1 bra 	$L__BB0_2;
	cvta.to.global.u64 	%rd6, %rd3;
	cvta.to.global.u64 	%rd7, %rd4;
	cvta.to.global.u64 	%rd8, %rd2;
	shl.b64 	%rd9, %rd1, 3;
	add.s64 	%rd10, %rd6, %rd9;
	ld.global.f64 	%fd1, [%rd10];
	add.s64 	%rd11, %rd7, %rd9;
	ld.global.f64 	%fd2, [%rd11];
	add.s64 	%rd12, %rd8, %rd9;
	ld.global.f64 	%fd3, [%rd12];
	fma.rn.f64 	%fd4, %fd1, %fd2, %fd3;
	st.global.f64 	[%rd12], %fd4;
$L__BB0_2:
	ret;

}
	// .globl	_Z14mat_vec_kernelPdPKdS1_l
.visible .entry _Z14mat_vec_kernelPdPKdS1_l(
	.param .u64 .ptr .align 1 _Z14mat_vec_kernelPdPKdS1_l_param_0,
	.param .u64 .ptr .align 1 _Z14mat_vec_kernelPdPKdS1_l_param_1,
	.param .u64 .ptr .align 1 _Z14mat_vec_kernelPdPKdS1_l_param_2,
	.param .u64 _Z14mat_vec_kernelPdPKdS1_l_param_3
)
{
	.reg .pred 	%p<12>;
	.reg .b32 	%r<5>;
	.reg .b64 	%rd<94>;
	.reg .b64 	%fd<55>;

	ld.param.u64 	%rd22, [_Z14mat_vec_kernelPdPKdS1_l_param_0];
	ld.param.u64 	%rd24, [_Z14mat_vec_kernelPdPKdS1_l_param_1];
	ld.param.u64 	%rd25, [_Z14mat_vec_kernelPdPKdS1_l_param_2];
	ld.param.u64 	%rd23, [_Z14mat_vec_kernelPdPKdS1_l_param_3];
	cvta.to.global.u64 	%rd1, %rd25;
	cvta.to.global.u64 	%rd2, %rd24;
	mov.u32 	%r1, %ctaid.x;
	mov.u32 	%r2, %ntid.x;
	mov.u32 	%r3, %tid.x;
	mad.lo.s32 	%r4, %r1, %r2, %r3;
	cvt.s64.s32 	%rd3, %r4;
	setp.le.s64 	%p1, %rd23, %rd3;
	setp.lt.s64 	%p2, %rd23, 1;
	or.pred  	%p3, %p1, %p2;
	@%p3 bra 	$L__BB1_12;
	cvta.to.global.u64 	%rd27, %rd22;
	shl.b64 	%rd28, %rd3, 3;
	add.s64 	%rd4, %rd27, %rd28;
	ld.global.f64 	%fd52, [%rd4];
	and.b64  	%rd5, %rd23, 7;
	setp.lt.u64 	%p4, %rd23, 8;
	mov.b64 	%rd92, 0;
	@%p4 bra 	$L__BB1_4;
	and.b64  	%rd92, %rd23, 9223372036854775800;
	add.s64 	%rd89, %rd2, %rd28;
	shl.b64 	%rd8, %rd23, 6;
	add.s64 	%rd88, %rd1, 32;
	mov.u64 	%rd90, %rd92;
$L__BB1_3:
	.pragma "nounroll";
	ld.global.f64 	%fd9, [%rd89];
	ld.global.f64 	%fd10, [%rd88+-32];
	fma.rn.f64 	%fd11, %fd9, %fd10, %fd52;
	st.global.f64 	[%rd4], %fd11;
	shl.b64 	%rd30, %rd23, 3;
	add.s64 	%rd31, %rd89, %rd30;
	ld.global.f64 	%fd12, [%rd31];
	ld.global.f64 	%fd13, [%rd88+-24];
	fma.rn.f64 	%fd14, %fd12, %fd13, %fd11;
	st.global.f64 	[%rd4], %fd14;
	add.s64 	%rd32, %rd31, %rd30;
	ld.global.f64 	%fd15, [%rd32];
	ld.global.f64 	%fd16, [%rd88+-16];
	fma.rn.f64 	%fd17, %fd15, %fd16, %fd14;
	st.global.f64 	[%rd4], %fd17;
	add.s64 	%rd33, %rd32, %rd30;
	ld.global.f64 	%fd18, [%rd33];
	ld.global.f64 	%fd19, [%rd88+-8];
	fma.rn.f64 	%fd20, %fd18, %fd19, %fd17;
	st.global.f64 	[%rd4], %fd20;
	add.s64 	%rd34, %rd33, %rd30;
	ld.global.f64 	%fd21, [%rd34];
	ld.global.f64 	%fd22, [%rd88];
	fma.rn.f64 	%fd23, %fd21, %fd22, %fd20;
	st.global.f64 	[%rd4], %fd23;
	add.s64 	%rd35, %rd34, %rd30;
	ld.global.f64 	%fd24, [%rd35];
	ld.global.f64 	%fd25, [%rd88+8];
	fma.rn.f64 	%fd26, %fd24, %fd25, %fd23;
	st.global.f64 	[%rd4], %fd26;
	add.s64 	%rd36, %rd35, %rd30;
	ld.global.f64 	%fd27, [%rd36];
	ld.global.f64 	%fd28, [%rd88+16];
	fma.rn.f64 	%fd29, %fd27, %fd28, %fd26;
	st.global.f64 	[%rd4], %fd29;
	add.s64 	%rd37, %rd36, %rd30;
	ld.global.f64 	%fd30, [%rd37];
	ld.global.f64 	%fd31, [%rd88+24];
	fma.rn.f64 	%fd52, %fd30, %fd31, %fd29;
	st.global.f64 	[%rd4], %fd52;
	add.s64 	%rd90, %rd90, -8;
	add.s64 	%rd89, %rd89, %rd8;
	add.s64 	%rd88, %rd88, 64;
	setp.ne.s64 	%p5, %rd90, 0;
	@%p5 bra 	$L__BB1_3;
$L__BB1_4:
	setp.eq.s64 	%p6, %rd5, 0;
	@%p6 bra 	$L__BB1_12;
	and.b64  	%rd17, %rd23, 3;
	setp.lt.u64 	%p7, %rd5, 4;
	@%p7 bra 	$L__BB1_7;
	mad.lo.s64 	%rd38, %rd92, %rd23, %rd3;
	shl.b64 	%rd39, %rd38, 3;
	add.s64 	%rd40, %rd2, %rd39;
	ld.global.f64 	%fd32, [%rd40];
	shl.b64 	%rd41, %rd92, 3;
	add.s64 	%rd42, %rd1, %rd41;
	ld.global.f64 	%fd33, [%rd42];
	fma.rn.f64 	%fd34, %fd32, %fd33, %fd52;
	st.global.f64 	[%rd4], %fd34;
	add.s64 	%rd43, %rd92, 1;
	and.b64  	%rd44, %rd43, 4294967295;
	mad.lo.s64 	%rd45, %rd44, %rd23, %rd3;
	shl.b64 	%rd46, %rd45, 3;
	add.s64 	%rd47, %rd2, %rd46;
	ld.global.f64 	%fd35, [%rd47];
	shl.b64 	%rd48, %rd43, 3;
	and.b64  	%rd49, %rd48, 34359738360;
	add.s64 	%rd50, %rd1, %rd49;
	ld.global.f64 	%fd36, [%rd50];
	fma.rn.f64 	%fd37, %fd35, %fd36, %fd34;
	st.global.f64 	[%rd4], %fd37;
	add.s64 	%rd51, %rd92, 2;
	and.b64  	%rd52, %rd51, 4294967295;
	mad.lo.s64 	%rd53, %rd52, %rd23, %rd3;
	shl.b64 	%rd54, %rd53, 3;
	add.s64 	%rd55, %rd2, %rd54;
	ld.global.f64 	%fd38, [%rd55];
	shl.b64 	%rd56, %rd51, 3;
	and.b64  	%rd57, %rd56, 34359738360;
	add.s64 	%rd58, %rd1, %rd57;
	ld.global.f64 	%fd39, [%rd58];
	fma.rn.f64 	%fd40, %fd38, %fd39, %fd37;
	st.global.f64 	[%rd4], %fd40;
	add.s64 	%rd59, %rd92, 3;
	and.b64  	%rd60, %rd59, 4294967295;
	mad.lo.s64 	%rd61, %rd60, %rd23, %rd3;
	shl.b64 	%rd62, %rd61, 3;
	add.s64 	%rd63, %rd2, %rd62;
	ld.global.f64 	%fd41, [%rd63];
	shl.b64 	%rd64, %rd59, 3;
	and.b64  	%rd65, %rd64, 34359738360;
	add.s64 	%rd66, %rd1, %rd65;
	ld.global.f64 	%fd42, [%rd66];
	fma.rn.f64 	%fd52, %fd41, %fd42, %fd40;
	st.global.f64 	[%rd4], %fd52;
	add.s64 	%rd67, %rd92, 4;
	and.b64  	%rd92, %rd67, 4294967295;
$L__BB1_7:
	setp.eq.s64 	%p8, %rd17, 0;
	@%p8 bra 	$L__BB1_12;
	setp.eq.s64 	%p9, %rd17, 1;
	@%p9 bra 	$L__BB1_10;
	mad.lo.s64 	%rd68, %rd92, %rd23, %rd3;
	shl.b64 	%rd69, %rd68, 3;
	add.s64 	%rd70, %rd2, %rd69;
	ld.global.f64 	%fd43, [%rd70];
	shl.b64 	%rd71, %rd92, 3;
	add.s64 	%rd72, %rd1, %rd71;
	ld.global.f64 	%fd44, [%rd72];
	fma.rn.f64 	%fd45, %fd43, %fd44, %fd52;
	st.global.f64 	[%rd4], %fd45;
	add.s64 	%rd73, %rd92, 1;
	and.b64  	%rd74, %rd73, 4294967295;
	mad.lo.s64 	%rd75, %rd74, %rd23, %rd3;
	shl.b64 	%rd76, %rd75, 3;
	add.s64 	%rd77, %rd2, %rd76;
	ld.global.f64 	%fd46, [%rd77];
	shl.b64 	%rd78, %rd73, 3;
	and.b64  	%rd79, %rd78, 34359738360;
	add.s64 	%rd80, %rd1, %rd79;
	ld.global.f64 	%fd47, [%rd80];
	fma.rn.f64 	%fd52, %fd46, %fd47, %fd45;
	st.global.f64 	[%rd4], %fd52;
	add.s64 	%rd81, %rd92, 2;
	and.b64  	%rd92, %rd81, 4294967295;
$L__BB1_10:
	and.b64  	%rd82, %rd23, 1;
	setp.eq.b64 	%p10, %rd82, 1;
	not.pred 	%p11, %p10;
	@%p11 bra 	$L__BB1_12;
	mad.lo.s64 	%rd83, %rd92, %rd23, %rd3;
	shl.b64 	%rd84, %rd83, 3;
	add.s64 	%rd85, %rd2, %rd84;
	ld.global.f64 	%fd48, [%rd85];
	shl.b64 	%rd86, %rd92, 3;
	add.s64 	%rd87, %rd1, %rd86;
	ld.global.f64 	%fd49, [%rd87];
	fma.rn.f64 	%fd50, %fd48, %fd49, %fd52;
	st.global.f64 	[%rd4], %fd50;
$L__BB1_12:
	ret;

}


// ===== COMPILED SASS (sm_100) =====

	.target	sm_100

	.elftype	@"ET_EXEC"


//--------------------- .note.nv.tkinfo           --------------------------
	.section	.note.nv.tkinfo,"",@"SHT_NOTE"
	.sectionflags	@"SHF_NOTE_NV_TKINFO"
	.tkinfo
        /*0018*/ 	.word	0x00000002
        /*0030*/ 	.string	""
        /*0030*/ 	.string	"ptxas"
        /*0030*/ 	.string	"Cuda compilation tools, release 13.0, V13.0.88"
        /*0030*/ 	.string	"Build cuda_13.0.r13.0/compiler.36424714_0"
        /*0030*/ 	.string	"-arch sm_100 -m 64 "



//--------------------- .note.nv.cuinfo           --------------------------
	.section	.note.nv.cuinfo,"",@"SHT_NOTE"
	.sectionflags	@"SHF_NOTE_NV_CUINFO"
        /*0018*/ 	.short	0x0002
        /*001a*/ 	.short	0x0064
        /*001c*/ 	.short	0x0082
	.zero		2


//--------------------- .nv.info                  --------------------------
	.section	.nv.info,"",@"SHT_CUDA_INFO"
	.align	4


	//----- nvinfo : EIATTR_REGCOUNT
	.align		4
        /*0000*/ 	.byte	0x04, 0x2f
        /*0002*/ 	.short	(.L_1 - .L_0)
	.align		4
.L_0:
        /*0004*/ 	.word	index@(_Z14vec_vec_kernelPdPKdS1_l)
        /*0008*/ 	.word	0x0000000e


	//----- nvinfo : EIATTR_FRAME_SIZE
	.align		4
.L_1:
        /*000c*/ 	.byte	0x04, 0x11
        /*000e*/ 	.short	(.L_3 - .L_2)
	.align		4
.L_2:
        /*0010*/ 	.word	index@(_Z14vec_vec_kernelPdPKdS1_l)
        /*0014*/ 	.word	0x00000000


	//----- nvinfo : EIATTR_REGCOUNT
	.align		4
.L_3:
        /*0018*/ 	.byte	0x04, 0x2f
        /*001a*/ 	.short	(.L_5 - .L_4)
	.align		4
.L_4:
        /*001c*/ 	.word	index@(_Z14mat_vec_kernelPdPKdS1_l)
        /*0020*/ 	.word	0x00000020


	//----- nvinfo : EIATTR_FRAME_SIZE
	.align		4
.L_5:
        /*0024*/ 	.byte	0x04, 0x11
        /*0026*/ 	.short	(.L_7 - .L_6)
	.align		4
.L_6:
        /*0028*/ 	.word	index@(_Z14mat_vec_kernelPdPKdS1_l)
        /*002c*/ 	.word	0x00000000


	//----- nvinfo : EIATTR_MIN_STACK_SIZE
	.align		4
.L_7:
        /*0030*/ 	.byte	0x04, 0x12
        /*0032*/ 	.short	(.L_9 - .L_8)
	.align		4
.L_8:
        /*0034*/ 	.word	index@(_Z14mat_vec_kernelPdPKdS1_l)
        /*0038*/ 	.word	0x00000000


	//----- nvinfo : EIATTR_MIN_STACK_SIZE
	.align		4
.L_9:
        /*003c*/ 	.byte	0x04, 0x12
        /*003e*/ 	.short	(.L_11 - .L_10)
	.align		4
.L_10:
        /*0040*/ 	.word	index@(_Z14vec_vec_kernelPdPKdS1_l)
        /*0044*/ 	.word	0x00000000
.L_11:


//--------------------- .nv.compat                --------------------------
	.section	.nv.compat,"",@"SHT_CUDA_COMPAT_INFO"
	.align	4
        /*0000*/ 	.byte	0x02, 0x09, 0x00, 0x00, 0x02, 0x02, 0x01, 0x00, 0x02, 0x05, 0x05, 0x00, 0x03, 0x07, 0x01, 0x01
        /*0010*/ 	.byte	0x02, 0x03, 0x00, 0x00, 0x02, 0x06, 0x01, 0x00, 0x04, 0x0b, 0x08, 0x00, 0x01, 0x00, 0x00, 0x00
        /*0020*/ 	.byte	0x00, 0x00, 0x00, 0x00


//--------------------- .nv.info._Z14mat_vec_kernelPdPKdS1_l --------------------------
	.section	.nv.info._Z14mat_vec_kernelPdPKdS1_l,"",@"SHT_CUDA_INFO"
	.sectionflags	@""
	.align	4


	//----- nvinfo : EIATTR_CUDA_API_VERSION
	.align		4
        /*0000*/ 	.byte	0x04, 0x37
        /*0002*/ 	.short	(.L_13 - .L_12)
.L_12:
        /*0004*/ 	.word	0x00000082


	//----- nvinfo : EIATTR_KPARAM_INFO
	.align		4
.L_13:
        /*0008*/ 	.byte	0x04, 0x17
        /*000a*/ 	.short	(.L_15 - .L_14)
.L_14:
        /*000c*/ 	.word	0x00000000
        /*0010*/ 	.short	0x0003
        /*0012*/ 	.short	0x0018
        /*0014*/ 	.byte	0x00, 0xf0, 0x21, 0x00


	//----- nvinfo : EIATTR_KPARAM_INFO
	.align		4
.L_15:
        /*0018*/ 	.byte	0x04, 0x17
        /*001a*/ 	.short	(.L_17 - .L_16)
.L_16:
        /*001c*/ 	.word	0x00000000
        /*0020*/ 	.short	0x0002
        /*0022*/ 	.short	0x0010
        /*0024*/ 	.byte	0x00, 0xf5, 0x21, 0x00


	//----- nvinfo : EIATTR_KPARAM_INFO
	.align		4
.L_17:
        /*0028*/ 	.byte	0x04, 0x17
        /*002a*/ 	.short	(.L_19 - .L_18)
.L_18:
        /*002c*/ 	.word	0x00000000
        /*0030*/ 	.short	0x0001
        /*0032*/ 	.short	0x0008
        /*0034*/ 	.byte	0x00, 0xf5, 0x21, 0x00


	//----- nvinfo : EIATTR_KPARAM_INFO
	.align		4
.L_19:
        /*0038*/ 	.byte	0x04, 0x17
        /*003a*/ 	.short	(.L_21 - .L_20)
.L_20:
        /*003c*/ 	.word	0x00000000
        /*0040*/ 	.short	0x0000
        /*0042*/ 	.short	0x0000
        /*0044*/ 	.byte	0x00, 0xf5, 0x21, 0x00


	//----- nvinfo : EIATTR_SPARSE_MMA_MASK
	.align		4
.L_21:
        /*0048*/ 	.byte	0x03, 0x50
        /*004a*/ 	.short	0x0000


	//----- nvinfo : EIATTR_MAXREG_COUNT
	.align		4
        /*004c*/ 	.byte	0x03, 0x1b
        /*004e*/ 	.short	0x00ff


	//----- nvinfo : EIATTR_MERCURY_ISA_VERSION
	.align		4
        /*0050*/ 	.byte	0x03, 0x5f
        /*0052*/ 	.short	0x0101


	//----- nvinfo : EIATTR_VRC_CTA_INIT_COUNT
	.align		4
        /*0054*/ 	.byte	0x02, 0x4a
	.zero		1
	.zero		1


	//----- nvinfo : EIATTR_EXIT_INSTR_OFFSETS
	.align		4
        /*0058*/ 	.byte	0x04, 0x1c
        /*005a*/ 	.short	(.L_23 - .L_22)


	//   ....[0]....
.L_22:
        /*005c*/ 	.word	0x000000b0


	//   ....[1]....
        /*0060*/ 	.word	0x00000610


	//   ....[2]....
        /*0064*/ 	.word	0x00000a80


	//   ....[3]....
        /*0068*/ 	.word	0x00000d10


	//   ....[4]....
        /*006c*/ 	.word	0x00000e20


	//----- nvinfo : EIATTR_CBANK_PARAM_SIZE
	.align		4
.L_23:
        /*0070*/ 	.byte	0x03, 0x19
        /*0072*/ 	.short	0x0020


	//----- nvinfo : EIATTR_PARAM_CBANK
	.align		4
        /*0074*/ 	.byte	0x04, 0x0a
        /*0076*/ 	.short	(.L_25 - .L_24)
	.align		4
.L_24:
        /*0078*/ 	.word	index@(.nv.constant0._Z14mat_vec_kernelPdPKdS1_l)
        /*007c*/ 	.short	0x0380
        /*007e*/ 	.short	0x0020


	//----- nvinfo : EIATTR_SW_WAR
	.align		4
.L_25:
        /*0080*/ 	.byte	0x04, 0x36
        /*0082*/ 	.short	(.L_27 - .L_26)
.L_26:
        /*0084*/ 	.word	0x00000008
.L_27:


//--------------------- .nv.info._Z14vec_vec_kernelPdPKdS1_l --------------------------
	.section	.nv.info._Z14vec_vec_kernelPdPKdS1_l,"",@"SHT_CUDA_INFO"
	.sectionflags	@""
	.align	4


	//----- nvinfo : EIATTR_CUDA_API_VERSION
	.align		4
        /*0000*/ 	.byte	0x04, 0x37
        /*0002*/ 	.short	(.L_29 - .L_28)
.L_28:
        /*0004*/ 	.word	0x00000082


	//----- nvinfo : EIATTR_KPARAM_INFO
	.align		4
.L_29:
        /*0008*/ 	.byte	0x04, 0x17
        /*000a*/ 	.short	(.L_31 - .L_30)
.L_30:
        /*000c*/ 	.word	0x00000000
        /*0010*/ 	.short	0x0003
        /*0012*/ 	.short	0x0018
        /*0014*/ 	.byte	0x00, 0xf0, 0x21, 0x00


	//----- nvinfo : EIATTR_KPARAM_INFO
	.align		4
.L_31:
        /*0018*/ 	.byte	0x04, 0x17
        /*001a*/ 	.short	(.L_33 - .L_32)
.L_32:
        /*001c*/ 	.word	0x00000000
        /*0020*/ 	.short	0x0002
        /*0022*/ 	.short	0x0010
        /*0024*/ 	.byte	0x00, 0xf5, 0x21, 0x00


	//----- nvinfo : EIATTR_KPARAM_INFO
	.align		4
.L_33:
        /*0028*/ 	.byte	0x04, 0x17
        /*002a*/ 	.short	(.L_35 - .L_34)
.L_34:
        /*002c*/ 	.word	0x00000000
        /*0030*/ 	.short	0x0001
        /*0032*/ 	.short	0x0008
        /*0034*/ 	.byte	0x00, 0xf5, 0x21, 0x00


	//----- nvinfo : EIATTR_KPARAM_INFO
	.align		4
.L_35:
        /*0038*/ 	.byte	0x04, 0x17
        /*003a*/ 	.short	(.L_37 - .L_36)
.L_36:
        /*003c*/ 	.word	0x00000000
        /*0040*/ 	.short	0x0000
        /*0042*/ 	.short	0x0000
        /*0044*/ 	.byte	0x00, 0xf5, 0x21, 0x00


	//----- nvinfo : EIATTR_SPARSE_MMA_MASK
	.align		4
.L_37:
        /*0048*/ 	.byte	0x03, 0x50
        /*004a*/ 	.short	0x0000


	//----- nvinfo : EIATTR_MAXREG_COUNT
	.align		4
        /*004c*/ 	.byte	0x03, 0x1b
        /*004e*/ 	.short	0x00ff


	//----- nvinfo : EIATTR_MERCURY_ISA_VERSION
	.align		4
        /*0050*/ 	.byte	0x03, 0x5f
        /*0052*/ 	.short	0x0101


	//----- nvinfo : EIATTR_VRC_CTA_INIT_COUNT
	.align		4
        /*0054*/ 	.byte	0x02, 0x4a
	.zero		1
	.zero		1


	//----- nvinfo : EIATTR_EXIT_INSTR_OFFSETS
	.align		4
        /*0058*/ 	.byte	0x04, 0x1c
        /*005a*/ 	.short	(.L_39 - .L_38)


	//   ....[0]....
.L_38:
        /*005c*/ 	.word	0x00000090


	//   ....[1]....
        /*0060*/ 	.word	0x000001a0


	//----- nvinfo : EIATTR_CBANK_PARAM_SIZE
	.align		4
.L_39:
        /*0064*/ 	.byte	0x03, 0x19
        /*0066*/ 	.short	0x0020


	//----- nvinfo : EIATTR_PARAM_CBANK
	.align		4
        /*0068*/ 	.byte	0x04, 0x0a
        /*006a*/ 	.short	(.L_41 - .L_40)
	.align		4
.L_40:
        /*006c*/ 	.word	index@(.nv.constant0._Z14vec_vec_kernelPdPKdS1_l)
        /*0070*/ 	.short	0x0380
        /*0072*/ 	.short	0x0020


	//----- nvinfo : EIATTR_SW_WAR
	.align		4
.L_41:
        /*0074*/ 	.byte	0x04, 0x36
        /*0076*/ 	.short	(.L_43 - .L_42)
.L_42:
        /*0078*/ 	.word	0x00000008
.L_43:


//--------------------- .nv.callgraph             --------------------------
	.section	.nv.callgraph,"",@"SHT_CUDA_CALLGRAPH"
	.align	4
	.sectionentsize	8
	.align		4
        /*0000*/ 	.word	0x00000000
	.align		4
        /*0004*/ 	.word	0xffffffff
	.align		4
        /*0008*/ 	.word	0x00000000
	.align		4
        /*000c*/ 	.word	0xfffffffe
	.align		4
        /*0010*/ 	.word	0x00000000
	.align		4
        /*0014*/ 	.word	0xfffffffd
	.align		4
        /*0018*/ 	.word	0x00000000
	.align		4
        /*001c*/ 	.word	0xfffffffc


//--------------------- .text._Z14mat_vec_kernelPdPKdS1_l --------------------------
	.section	.text._Z14mat_vec_kernelPdPKdS1_l,"ax",@progbits
	.align	128
        .global         _Z14mat_vec_kernelPdPKdS1_l
        .type           _Z14mat_vec_kernelPdPKdS1_l,@function
        .size           _Z14mat_vec_kernelPdPKdS1_l,(.L_x_6 - _Z14mat_vec_kernelPdPKdS1_l)
        .other          _Z14mat_vec_kernelPdPKdS1_l,@"STO_CUDA_ENTRY STV_DEFAULT"
_Z14mat_vec_kernelPdPKdS1_l:
.text._Z14mat_vec_kernelPdPKdS1_l:
[----:B------:R-:W-:Y:S01]  /*0000*/  LDC R1, c[0x0][0x37c] ;  /* 0x0000df00ff017b82 */ /* 0x000fe20000000800 */
[----:B------:R-:W0:Y:S07]  /*0010*/  S2R R11, SR_TID.X ;  /* 0x00000000000b7919 */ /* 0x000e2e0000002100 */
[----:B------:R-:W0:Y:S08]  /*0020*/  S2UR UR4, SR_CTAID.X ;  /* 0x00000000000479c3 */ /* 0x000e300000002500 */
[----:B------:R-:W0:Y:S08]  /*0030*/  LDC R10, c[0x0][0x360] ;  /* 0x0000d800ff0a7b82 */ /* 0x000e300000000800 */
[----:B------:R-:W1:Y:S01]  /*0040*/  LDC.64 R12, c[0x0][0x398] ;  /* 0x0000e600ff0c7b82 */ /* 0x000e620000000a00 */
[----:B0-----:R-:W-:-:S05]  /*0050*/  IMAD R10, R10, UR4, R11 ;  /* 0x000000040a0a7c24 */ /* 0x001fca000f8e020b */
[----:B------:R-:W-:Y:S02]  /*0060*/  SHF.R.S32.HI R11, RZ, 0x1f, R10 ;  /* 0x0000001fff0b7819 */ /* 0x000fe4000001140a */
[----:B-1----:R-:W-:Y:S02]  /*0070*/  ISETP.GE.U32.AND P0, PT, R12, 0x1, PT ;  /* 0x000000010c00780c */ /* 0x002fe40003f06070 */
[----:B------:R-:W-:Y:S02]  /*0080*/  ISETP.GE.U32.AND P1, PT, R10, R12, PT ;  /* 0x0000000c0a00720c */ /* 0x000fe40003f26070 */
[----:B------:R-:W-:-:S04]  /*0090*/  ISETP.GE.AND.EX P0, PT, R13, RZ, PT, P0 ;  /* 0x000000ff0d00720c */ /* 0x000fc80003f06300 */
[----:B------:R-:W-:-:S13]  /*00a0*/  ISETP.GE.OR.EX P0, PT, R11, R13, !P0, P1 ;  /* 0x0000000d0b00720c */ /* 0x000fda0004706710 */
[----:B------:R-:W-:Y:S05]  /*00b0*/  @P0 EXIT ;  /* 0x000000000000094d */ /* 0x000fea0003800000 */
[----:B------:R-:W0:Y:S01]  /*00c0*/  LDCU.64 UR4, c[0x0][0x380] ;  /* 0x00007000ff0477ac */ /* 0x000e220008000a00 */
[----:B------:R-:W-:Y:S01]  /*00d0*/  ISETP.GE.U32.AND P1, PT, R12, 0x8, PT ;  /* 0x000000080c00780c */ /* 0x000fe20003f26070 */
[C---:B------:R-:W-:Y:S01]  /*00e0*/  IMAD.SHL.U32 R28, R10.reuse, 0x8, RZ ;  /* 0x000000080a1c7824 */ /* 0x040fe200078e00ff */
[----:B------:R-:W-:Y:S01]  /*00f0*/  SHF.L.U64.HI R5, R10, 0x3, R11 ;  /* 0x000000030a057819 */ /* 0x000fe2000001020b */
[----:B------:R-:W1:Y:S01]  /*0100*/  LDCU.64 UR6, c[0x0][0x358] ;  /* 0x00006b00ff0677ac */ /* 0x000e620008000a00 */
[----:B------:R-:W-:Y:S02]  /*0110*/  ISETP.GE.U32.AND.EX P1, PT, R13, RZ, PT, P1 ;  /* 0x000000ff0d00720c */ /* 0x000fe40003f26110 */
[----:B------:R-:W-:Y:S02]  /*0120*/  CS2R R2, SRZ ;  /* 0x0000000000027805 */ /* 0x000fe4000001ff00 */
[----:B------:R-:W-:-:S04]  /*0130*/  LOP3.LUT R0, R12, 0x7, RZ, 0xc0, !PT ;  /* 0x000000070c007812 */ /* 0x000fc800078ec0ff */
[----:B------:R-:W-:-:S04]  /*0140*/  ISETP.NE.U32.AND P0, PT, R0, RZ, PT ;  /* 0x000000ff0000720c */ /* 0x000fc80003f05070 */
[----:B------:R-:W-:Y:S02]  /*0150*/  ISETP.NE.AND.EX P0, PT, RZ, RZ, PT, P0 ;  /* 0x000000ffff00720c */ /* 0x000fe40003f05300 */
[----:B0-----:R-:W-:-:S04]  /*0160*/  IADD3 R8, P2, PT, R28, UR4, RZ ;  /* 0x000000041c087c10 */ /* 0x001fc8000ff5e0ff */
[----:B------:R-:W-:-:S05]  /*0170*/  IADD3.X R9, PT, PT, R5, UR5, RZ, P2, !PT ;  /* 0x0000000505097c10 */ /* 0x000fca00097fe4ff */
[----:B-1----:R0:W5:Y:S01]  /*0180*/  LDG.E.64 R22, desc[UR6][R8.64] ;  /* 0x0000000608167981 */ /* 0x002162000c1e1b00 */
[----:B------:R-:W-:Y:S05]  /*0190*/  @!P1 BRA `(.L_x_0) ;  /* 0x00000004001c9947 */ /* 0x000fea0003800000 */
[----:B------:R-:W1:Y:S01]  /*01a0*/  LDCU.64 UR4, c[0x0][0x390] ;  /* 0x00007200ff0477ac */ /* 0x000e620008000a00 */
[C---:B------:R-:W-:Y:S01]  /*01b0*/  LOP3.LUT R2, R12.reuse, 0xfffffff8, RZ, 0xc0, !PT ;  /* 0xfffffff80c027812 */ /* 0x040fe200078ec0ff */
[C---:B------:R-:W-:Y:S01]  /*01c0*/  IMAD.SHL.U32 R25, R12.reuse, 0x8, RZ ;  /* 0x000000080c197824 */ /* 0x040fe200078e00ff */
[----:B------:R-:W-:Y:S01]  /*01d0*/  LOP3.LUT R3, R13, 0x7fffffff, RZ, 0xc0, !PT ;  /* 0x7fffffff0d037812 */ /* 0x000fe200078ec0ff */
[----:B------:R-:W2:Y:S01]  /*01e0*/  LDCU.64 UR8, c[0x0][0x388] ;  /* 0x00007100ff0877ac */ /* 0x000ea20008000a00 */
[C-C-:B------:R-:W-:Y:S01]  /*01f0*/  SHF.L.U64.HI R6, R12.reuse, 0x6, R13.reuse ;  /* 0x000000060c067819 */ /* 0x140fe2000001020d */
[----:B------:R-:W-:Y:S01]  /*0200*/  IMAD.MOV.U32 R4, RZ, RZ, R2 ;  /* 0x000000ffff047224 */ /* 0x000fe200078e0002 */
[----:B------:R-:W-:Y:S01]  /*0210*/  SHF.L.U64.HI R7, R12, 0x3, R13 ;  /* 0x000000030c077819 */ /* 0x000fe2000001020d */
[----:B------:R-:W-:Y:S01]  /*0220*/  IMAD.MOV.U32 R24, RZ, RZ, R3 ;  /* 0x000000ffff187224 */ /* 0x000fe200078e0003 */
[----:B-1----:R-:W-:-:S04]  /*0230*/  UIADD3 UR4, UP0, UPT, UR4, 0x20, URZ ;  /* 0x0000002004047890 */ /* 0x002fc8000ff1e0ff */
[----:B------:R-:W-:Y:S01]  /*0240*/  UIADD3.X UR5, UPT, UPT, URZ, UR5, URZ, UP0, !UPT ;  /* 0x00000005ff057290 */ /* 0x000fe200087fe4ff */
[----:B--2---:R-:W-:Y:S01]  /*0250*/  IADD3 R28, P1, PT, R28, UR8, RZ ;  /* 0x000000081c1c7c10 */ /* 0x004fe2000ff3e0ff */
[----:B------:R-:W-:-:S03]  /*0260*/  IMAD.U32 R14, RZ, RZ, UR4 ;  /* 0x00000004ff0e7e24 */ /* 0x000fc6000f8e00ff */
[----:B------:R-:W-:Y:S01]  /*0270*/  IADD3.X R5, PT, PT, R5, UR9, RZ, P1, !PT ;  /* 0x0000000905057c10 */ /* 0x000fe20008ffe4ff */
[----:B------:R-:W-:-:S08]  /*0280*/  IMAD.U32 R15, RZ, RZ, UR5 ;  /* 0x00000005ff0f7e24 */ /* 0x000fd0000f8e00ff */
.L_x_1:
[----:B------:R-:W-:Y:S01]  /*0290*/  IMAD.MOV.U32 R29, RZ, RZ, R5 ;  /* 0x000000ffff1d7224 */ /* 0x000fe200078e0005 */
[----:B------:R-:W2:Y:S04]  /*02a0*/  LDG.E.64 R20, desc[UR6][R14.64+-0x20] ;  /* 0xffffe0060e147981 */ /* 0x000ea8000c1e1b00 */
[----:B-1----:R-:W2:Y:S01]  /*02b0*/  LDG.E.64 R16, desc[UR6][R28.64] ;  /* 0x000000061c107981 */ /* 0x002ea2000c1e1b00 */
[----:B------:R-:W-:-:S05]  /*02c0*/  IADD3 R18, P1, PT, R28, R25, RZ ;  /* 0x000000191c127210 */ /* 0x000fca0007f3e0ff */
[----:B------:R-:W-:Y:S01]  /*02d0*/  IMAD.X R19, R5, 0x1, R7, P1 ;  /* 0x0000000105137824 */ /* 0x000fe200008e0607 */
[----:B--2--5:R-:W-:-:S07]  /*02e0*/  DFMA R20, R16, R20, R22 ;  /* 0x000000141014722b */ /* 0x024fce0000000016 */
[----:B------:R1:W-:Y:S04]  /*02f0*/  STG.E.64 desc[UR6][R8.64], R20 ;  /* 0x0000001408007986 */ /* 0x0003e8000c101b06 */
[----:B------:R-:W2:Y:S04]  /*0300*/  LDG.E.64 R16, desc[UR6][R18.64] ;  /* 0x0000000612107981 */ /* 0x000ea8000c1e1b00 */
[----:B------:R-:W2:Y:S02]  /*0310*/  LDG.E.64 R22, desc[UR6][R14.64+-0x18] ;  /* 0xffffe8060e167981 */ /* 0x000ea4000c1e1b00 */
[----:B--2---:R-:W-:Y:S01]  /*0320*/  DFMA R22, R16, R22, R20 ;  /* 0x000000161016722b */ /* 0x004fe20000000014 */
[----:B-1----:R-:W-:-:S05]  /*0330*/  IADD3 R20, P1, PT, R18, R25, RZ ;  /* 0x0000001912147210 */ /* 0x002fca0007f3e0ff */
[----:B------:R-:W-:Y:S01]  /*0340*/  IMAD.X R21, R19, 0x1, R7, P1 ;  /* 0x0000000113157824 */ /* 0x000fe200008e0607 */
[----:B------:R1:W-:Y:S04]  /*0350*/  STG.E.64 desc[UR6][R8.64], R22 ;  /* 0x0000001608007986 */ /* 0x0003e8000c101b06 */
[----:B------:R-:W2:Y:S04]  /*0360*/  LDG.E.64 R16, desc[UR6][R20.64] ;  /* 0x0000000614107981 */ /* 0x000ea8000c1e1b00 */
[----:B------:R-:W2:Y:S02]  /*0370*/  LDG.E.64 R26, desc[UR6][R14.64+-0x10] ;  /* 0xfffff0060e1a7981 */ /* 0x000ea4000c1e1b00 */
[----:B--2---:R-:W-:Y:S01]  /*0380*/  DFMA R26, R16, R26, R22 ;  /* 0x0000001a101a722b */ /* 0x004fe20000000016 */
[----:B------:R-:W-:-:S05]  /*0390*/  IADD3 R16, P1, PT, R20, R25, RZ ;  /* 0x0000001914107210 */ /* 0x000fca0007f3e0ff */
[----:B------:R-:W-:Y:S01]  /*03a0*/  IMAD.X R17, R21, 0x1, R7, P1 ;  /* 0x0000000115117824 */ /* 0x000fe200008e0607 */
[----:B------:R2:W-:Y:S04]  /*03b0*/  STG.E.64 desc[UR6][R8.64], R26 ;  /* 0x0000001a08007986 */ /* 0x0005e8000c101b06 */
[----:B------:R-:W3:Y:S04]  /*03c0*/  LDG.E.64 R20, desc[UR6][R16.64] ;  /* 0x0000000610147981 */ /* 0x000ee8000c1e1b00 */
[----:B------:R-:W3:Y:S01]  /*03d0*/  LDG.E.64 R18, desc[UR6][R14.64+-0x8] ;  /* 0xfffff8060e127981 */ /* 0x000ee2000c1e1b00 */
[----:B-1----:R-:W-:-:S05]  /*03e0*/  IADD3 R22, P1, PT, R16, R25, RZ ;  /* 0x0000001910167210 */ /* 0x002fca0007f3e0ff */
[----:B------:R-:W-:Y:S01]  /*03f0*/  IMAD.X R23, R17, 0x1, R7, P1 ;  /* 0x0000000111177824 */ /* 0x000fe200008e0607 */
[----:B---3--:R-:W-:-:S07]  /*0400*/  DFMA R18, R20, R18, R26 ;  /* 0x000000121412722b */ /* 0x008fce000000001a */
[----:B------:R1:W-:Y:S04]  /*0410*/  STG.E.64 desc[UR6][R8.64], R18 ;  /* 0x0000001208007986 */ /* 0x0003e8000c101b06 */
[----:B------:R-:W3:Y:S04]  /*0420*/  LDG.E.64 R16, desc[UR6][R22.64] ;  /* 0x0000000616107981 */ /* 0x000ee8000c1e1b00 */
[----:B------:R-:W3:Y:S01]  /*0430*/  LDG.E.64 R20, desc[UR6][R14.64] ;  /* 0x000000060e147981 */ /* 0x000ee2000c1e1b00 */
[----:B--2---:R-:W-:-:S05]  /*0440*/  IADD3 R26, P1, PT, R22, R25, RZ ;  /* 0x00000019161a7210 */ /* 0x004fca0007f3e0ff */
[----:B------:R-:W-:Y:S01]  /*0450*/  IMAD.X R27, R23, 0x1, R7, P1 ;  /* 0x00000001171b7824 */ /* 0x000fe200008e0607 */
[----:B---3--:R-:W-:-:S07]  /*0460*/  DFMA R20, R16, R20, R18 ;  /* 0x000000141014722b */ /* 0x008fce0000000012 */
[----:B------:R2:W-:Y:S04]  /*0470*/  STG.E.64 desc[UR6][R8.64], R20 ;  /* 0x0000001408007986 */ /* 0x0005e8000c101b06 */
[----:B-1----:R-:W3:Y:S04]  /*0480*/  LDG.E.64 R18, desc[UR6][R26.64] ;  /* 0x000000061a127981 */ /* 0x002ee8000c1e1b00 */
[----:B------:R-:W3:Y:S02]  /*0490*/  LDG.E.64 R16, desc[UR6][R14.64+0x8] ;  /* 0x000008060e107981 */ /* 0x000ee4000c1e1b00 */
[----:B---3--:R-:W-:Y:S01]  /*04a0*/  DFMA R16, R18, R16, R20 ;  /* 0x000000101210722b */ /* 0x008fe20000000014 */
[----:B------:R-:W-:-:S05]  /*04b0*/  IADD3 R18, P1, PT, R26, R25, RZ ;  /* 0x000000191a127210 */ /* 0x000fca0007f3e0ff */
[----:B------:R-:W-:Y:S01]  /*04c0*/  IMAD.X R19, R27, 0x1, R7, P1 ;  /* 0x000000011b137824 */ /* 0x000fe200008e0607 */
[----:B------:R1:W-:Y:S04]  /*04d0*/  STG.E.64 desc[UR6][R8.64], R16 ;  /* 0x0000001008007986 */ /* 0x0003e8000c101b06 */
[----:B--2---:R-:W2:Y:S04]  /*04e0*/  LDG.E.64 R20, desc[UR6][R18.64] ;  /* 0x0000000612147981 */ /* 0x004ea8000c1e1b00 */
[----:B------:R-:W2:Y:S02]  /*04f0*/  LDG.E.64 R22, desc[UR6][R14.64+0x10] ;  /* 0x000010060e167981 */ /* 0x000ea4000c1e1b00 */
[----:B--2---:R-:W-:Y:S01]  /*0500*/  DFMA R26, R20, R22, R16 ;  /* 0x00000016141a722b */ /* 0x004fe20000000010 */
[----:B------:R-:W-:-:S05]  /*0510*/  IADD3 R20, P1, PT, R18, R25, RZ ;  /* 0x0000001912147210 */ /* 0x000fca0007f3e0ff */
[----:B------:R-:W-:Y:S01]  /*0520*/  IMAD.X R21, R19, 0x1, R7, P1 ;  /* 0x0000000113157824 */ /* 0x000fe200008e0607 */
[----:B------:R1:W-:Y:S04]  /*0530*/  STG.E.64 desc[UR6][R8.64], R26 ;  /* 0x0000001a08007986 */ /* 0x0003e8000c101b06 */
[----:B------:R2:W3:Y:S04]  /*0540*/  LDG.E.64 R22, desc[UR6][R14.64+0x18] ;  /* 0x000018060e167981 */ /* 0x0004e8000c1e1b00 */
[----:B------:R-:W3:Y:S01]  /*0550*/  LDG.E.64 R20, desc[UR6][R20.64] ;  /* 0x0000000614147981 */ /* 0x000ee2000c1e1b00 */
[----:B------:R-:W-:-:S04]  /*0560*/  IADD3 R4, P1, PT, R4, -0x8, RZ ;  /* 0xfffffff804047810 */ /* 0x000fc80007f3e0ff */
[----:B------:R-:W-:Y:S02]  /*0570*/  IADD3.X R24, PT, PT, R24, -0x1, RZ, P1, !PT ;  /* 0xffffffff18187810 */ /* 0x000fe40000ffe4ff */
[----:B------:R-:W-:-:S04]  /*0580*/  ISETP.NE.U32.AND P1, PT, R4, RZ, PT ;  /* 0x000000ff0400720c */ /* 0x000fc80003f25070 */
[----:B------:R-:W-:Y:S02]  /*0590*/  ISETP.NE.AND.EX P1, PT, R24, RZ, PT, P1 ;  /* 0x000000ff1800720c */ /* 0x000fe40003f25310 */
[----:B------:R-:W-:Y:S02]  /*05a0*/  LEA R28, P2, R12, R28, 0x6 ;  /* 0x0000001c0c1c7211 */ /* 0x000fe400078430ff */
[----:B--2---:R-:W-:-:S03]  /*05b0*/  IADD3 R14, P3, PT, R14, 0x40, RZ ;  /* 0x000000400e0e7810 */ /* 0x004fc60007f7e0ff */
[----:B------:R-:W-:Y:S02]  /*05c0*/  IMAD.X R5, R5, 0x1, R6, P2 ;  /* 0x0000000105057824 */ /* 0x000fe400010e0606 */
[----:B------:R-:W-:Y:S01]  /*05d0*/  IMAD.X R15, RZ, RZ, R15, P3 ;  /* 0x000000ffff0f7224 */ /* 0x000fe200018e060f */
[----:B---3--:R-:W-:-:S07]  /*05e0*/  DFMA R22, R20, R22, R26 ;  /* 0x000000161416722b */ /* 0x008fce000000001a */
[----:B------:R1:W-:Y:S01]  /*05f0*/  STG.E.64 desc[UR6][R8.64], R22 ;  /* 0x0000001608007986 */ /* 0x0003e2000c101b06 */
[----:B------:R-:W-:Y:S05]  /*0600*/  @P1 BRA `(.L_x_1) ;  /* 0xfffffffc00201947 */ /* 0x000fea000383ffff */
.L_x_0:
[----:B------:R-:W-:Y:S05]  /*0610*/  @!P0 EXIT ;  /* 0x000000000000894d */ /* 0x000fea0003800000 */
[----:B------:R-:W-:Y:S02]  /*0620*/  ISETP.GE.U32.AND P1, PT, R0, 0x4, PT ;  /* 0x000000040000780c */ /* 0x000fe40003f26070 */
[----:B------:R-:W-:Y:S02]  /*0630*/  LOP3.LUT R20, R12, 0x3, RZ, 0xc0, !PT ;  /* 0x000000030c147812 */ /* 0x000fe400078ec0ff */
[----:B------:R-:W-:Y:S02]  /*0640*/  ISETP.GE.U32.AND.EX P1, PT, RZ, RZ, PT, P1 ;  /* 0x000000ffff00720c */ /* 0x000fe40003f26110 */
[----:B------:R-:W-:-:S04]  /*0650*/  ISETP.NE.U32.AND P0, PT, R20, RZ, PT ;  /* 0x000000ff1400720c */ /* 0x000fc80003f05070 */
[----:B------:R-:W-:-:S07]  /*0660*/  ISETP.NE.AND.EX P0, PT, RZ, RZ, PT, P0 ;  /* 0x000000ffff00720c */ /* 0x000fce0003f05300 */
[----:B------:R-:W-:Y:S06]  /*0670*/  @!P1 BRA `(.L_x_2) ;  /* 0x0000000400009947 */ /* 0x000fec0003800000 */
[----:B------:R-:W1:Y:S01]  /*0680*/  LDC.64 R4, c[0x0][0x390] ;  /* 0x0000e400ff047b82 */ /* 0x000e620000000a00 */
[----:B------:R-:W2:Y:S01]  /*0690*/  LDCU.64 UR4, c[0x0][0x388] ;  /* 0x00007100ff0477ac */ /* 0x000ea20008000a00 */
[-C--:B------:R-:W-:Y:S02]  /*06a0*/  IMAD R0, R3, R12.reuse, RZ ;  /* 0x0000000c03007224 */ /* 0x080fe400078e02ff */
[----:B------:R-:W-:-:S04]  /*06b0*/  IMAD.WIDE.U32 R6, R2, R12, R10 ;  /* 0x0000000c02067225 */ /* 0x000fc800078e000a */
[----:B------:R-:W-:-:S04]  /*06c0*/  IMAD R15, R2, R13, R0 ;  /* 0x0000000d020f7224 */ /* 0x000fc800078e0200 */
[----:B------:R-:W-:Y:S01]  /*06d0*/  IMAD.IADD R7, R7, 0x1, R15 ;  /* 0x0000000107077824 */ /* 0x000fe200078e020f */
[----:B--2---:R-:W-:-:S04]  /*06e0*/  LEA R14, P1, R6, UR4, 0x3 ;  /* 0x00000004060e7c11 */ /* 0x004fc8000f8218ff */
[----:B------:R-:W-:Y:S02]  /*06f0*/  LEA.HI.X R15, R6, UR5, R7, 0x3, P1 ;  /* 0x00000005060f7c11 */ /* 0x000fe400088f1c07 */
[----:B-1----:R-:W-:-:S04]  /*0700*/  LEA R16, P2, R2, R4, 0x3 ;  /* 0x0000000402107211 */ /* 0x002fc800078418ff */
[C---:B------:R-:W-:Y:S01]  /*0710*/  LEA.HI.X R17, R2.reuse, R5, R3, 0x3, P2 ;  /* 0x0000000502117211 */ /* 0x040fe200010f1c03 */
[----:B------:R-:W2:Y:S04]  /*0720*/  LDG.E.64 R14, desc[UR6][R14.64] ;  /* 0x000000060e0e7981 */ /* 0x000ea8000c1e1b00 */
[----:B------:R1:W2:Y:S01]  /*0730*/  LDG.E.64 R6, desc[UR6][R16.64] ;  /* 0x0000000610067981 */ /* 0x0002a2000c1e1b00 */
[----:B------:R-:W-:-:S05]  /*0740*/  IADD3 R21, P1, PT, R2, 0x1, RZ ;  /* 0x0000000102157810 */ /* 0x000fca0007f3e0ff */
[----:B------:R-:W-:Y:S02]  /*0750*/  IMAD.X R0, RZ, RZ, R3, P1 ;  /* 0x000000ffff007224 */ /* 0x000fe400008e0603 */
[C---:B------:R-:W-:Y:S02]  /*0760*/  IMAD.SHL.U32 R19, R21.reuse, 0x8, RZ ;  /* 0x0000000815137824 */ /* 0x040fe400078e00ff */
[C---:B------:R-:W-:Y:S01]  /*0770*/  IMAD.WIDE.U32 R24, R21.reuse, R12, R10 ;  /* 0x0000000c15187225 */ /* 0x040fe200078e000a */
[----:B------:R-:W-:Y:S02]  /*0780*/  SHF.L.U64.HI R0, R21, 0x3, R0 ;  /* 0x0000000315007819 */ /* 0x000fe40000010200 */
[----:B------:R-:W-:Y:S01]  /*0790*/  LOP3.LUT R19, R19, 0xfffffff8, RZ, 0xc0, !PT ;  /* 0xfffffff813137812 */ /* 0x000fe200078ec0ff */
[----:B------:R-:W-:Y:S01]  /*07a0*/  IMAD R21, R21, R13, R25 ;  /* 0x0000000d15157224 */ /* 0x000fe200078e0219 */
[----:B------:R-:W-:Y:S02]  /*07b0*/  LOP3.LUT R0, R0, 0x7, RZ, 0xc0, !PT ;  /* 0x0000000700007812 */ /* 0x000fe400078ec0ff */
[----:B-1----:R-:W-:-:S02]  /*07c0*/  IADD3 R16, P2, PT, R19, R4, RZ ;  /* 0x0000000413107210 */ /* 0x002fc40007f5e0ff */
[----:B------:R-:W-:-:S03]  /*07d0*/  LEA R18, P1, R24, UR4, 0x3 ;  /* 0x0000000418127c11 */ /* 0x000fc6000f8218ff */
[----:B------:R-:W-:Y:S01]  /*07e0*/  IMAD.X R17, R0, 0x1, R5, P2 ;  /* 0x0000000100117824 */ /* 0x000fe200010e0605 */
[----:B------:R-:W-:Y:S01]  /*07f0*/  LEA.HI.X R19, R24, UR5, R21, 0x3, P1 ;  /* 0x0000000518137c11 */ /* 0x000fe200088f1c15 */
[----:B--2--5:R-:W-:-:S07]  /*0800*/  DFMA R6, R14, R6, R22 ;  /* 0x000000060e06722b */ /* 0x024fce0000000016 */
[----:B------:R1:W-:Y:S04]  /*0810*/  STG.E.64 desc[UR6][R8.64], R6 ;  /* 0x0000000608007986 */ /* 0x0003e8000c101b06 */
[----:B------:R-:W1:Y:S04]  /*0820*/  LDG.E.64 R18, desc[UR6][R18.64] ;  /* 0x0000000612127981 */ /* 0x000e68000c1e1b00 */
[----:B------:R-:W1:Y:S01]  /*0830*/  LDG.E.64 R16, desc[UR6][R16.64] ;  /* 0x0000000610107981 */ /* 0x000e62000c1e1b00 */
        /* <DEDUP_REMOVED lines=8> */
[----:B------:R-:W-:-:S02]  /*08c0*/  IADD3 R14, P2, PT, R15, R4, RZ ;  /* 0x000000040f0e7210 */ /* 0x000fc40007f5e0ff */
[----:B------:R-:W-:-:S03]  /*08d0*/  LEA R24, P1, R22, UR4, 0x3 ;  /* 0x0000000416187c11 */ /* 0x000fc6000f8218ff */
[----:B------:R-:W-:Y:S01]  /*08e0*/  IMAD.X R15, R0, 0x1, R5, P2 ;  /* 0x00000001000f7824 */ /* 0x000fe200010e0605 */
[----:B------:R-:W-:Y:S01]  /*08f0*/  LEA.HI.X R25, R22, UR5, R21, 0x3, P1 ;  /* 0x0000000516197c11 */ /* 0x000fe200088f1c15 */
[----:B-1----:R-:W-:-:S07]  /*0900*/  DFMA R6, R18, R16, R6 ;  /* 0x000000101206722b */ /* 0x002fce0000000006 */
[----:B------:R2:W-:Y:S04]  /*0910*/  STG.E.64 desc[UR6][R8.64], R6 ;  /* 0x0000000608007986 */ /* 0x0005e8000c101b06 */
[----:B------:R-:W3:Y:S04]  /*0920*/  LDG.E.64 R16, desc[UR6][R24.64] ;  /* 0x0000000618107981 */ /* 0x000ee8000c1e1b00 */
[----:B------:R-:W3:Y:S01]  /*0930*/  LDG.E.64 R14, desc[UR6][R14.64] ;  /* 0x000000060e0e7981 */ /* 0x000ee2000c1e1b00 */
[----:B------:R-:W-:-:S05]  /*0940*/  IADD3 R19, P1, PT, R2, 0x3, RZ ;  /* 0x0000000302137810 */ /* 0x000fca0007f3e0ff */
[C---:B------:R-:W-:Y:S02]  /*0950*/  IMAD.SHL.U32 R0, R19.reuse, 0x8, RZ ;  /* 0x0000000813007824 */ /* 0x040fe400078e00ff */
[----:B------:R-:W-:Y:S02]  /*0960*/  IMAD.X R18, RZ, RZ, R3, P1 ;  /* 0x000000ffff127224 */ /* 0x000fe400008e0603 */
[C---:B------:R-:W-:Y:S01]  /*0970*/  IMAD.WIDE.U32 R22, R19.reuse, R12, R10 ;  /* 0x0000000c13167225 */ /* 0x040fe200078e000a */
[----:B------:R-:W-:Y:S02]  /*0980*/  LOP3.LUT R3, R0, 0xfffffff8, RZ, 0xc0, !PT ;  /* 0xfffffff800037812 */ /* 0x000fe400078ec0ff */
[C---:B------:R-:W-:Y:S01]  /*0990*/  SHF.L.U64.HI R0, R19.reuse, 0x3, R18 ;  /* 0x0000000313007819 */ /* 0x040fe20000010212 */
[----:B------:R-:W-:Y:S01]  /*09a0*/  IMAD R19, R19, R13, R23 ;  /* 0x0000000d13137224 */ /* 0x000fe200078e0217 */
[----:B------:R-:W-:Y:S02]  /*09b0*/  IADD3 R4, P2, PT, R3, R4, RZ ;  /* 0x0000000403047210 */ /* 0x000fe40007f5e0ff */
[----:B------:R-:W-:-:S02]  /*09c0*/  LOP3.LUT R0, R0, 0x7, RZ, 0xc0, !PT ;  /* 0x0000000700007812 */ /* 0x000fc400078ec0ff */
[----:B------:R-:W-:-:S03]  /*09d0*/  LEA R18, P1, R22, UR4, 0x3 ;  /* 0x0000000416127c11 */ /* 0x000fc6000f8218ff */
[----:B------:R-:W-:Y:S01]  /*09e0*/  IMAD.X R5, R0, 0x1, R5, P2 ;  /* 0x0000000100057824 */ /* 0x000fe200010e0605 */
[----:B------:R-:W-:Y:S01]  /*09f0*/  LEA.HI.X R19, R22, UR5, R19, 0x3, P1 ;  /* 0x0000000516137c11 */ /* 0x000fe200088f1c13 */
[----:B---3--:R-:W-:-:S07]  /*0a00*/  DFMA R14, R16, R14, R6 ;  /* 0x0000000e100e722b */ /* 0x008fce0000000006 */
[----:B------:R2:W-:Y:S04]  /*0a10*/  STG.E.64 desc[UR6][R8.64], R14 ;  /* 0x0000000e08007986 */ /* 0x0005e8000c101b06 */
[----:B------:R-:W3:Y:S04]  /*0a20*/  LDG.E.64 R4, desc[UR6][R4.64] ;  /* 0x0000000604047981 */ /* 0x000ee8000c1e1b00 */
[----:B------:R-:W3:Y:S01]  /*0a30*/  LDG.E.64 R18, desc[UR6][R18.64] ;  /* 0x0000000612127981 */ /* 0x000ee2000c1e1b00 */
[----:B------:R-:W-:Y:S02]  /*0a40*/  VIADD R2, R2, 0x4 ;  /* 0x0000000402027836 */ /* 0x000fe40000000000 */
[----:B------:R-:W-:Y:S01]  /*0a50*/  IMAD.MOV.U32 R3, RZ, RZ, RZ ;  /* 0x000000ffff037224 */ /* 0x000fe200078e00ff */
[----:B---3--:R-:W-:-:S07]  /*0a60*/  DFMA R22, R18, R4, R14 ;  /* 0x000000041216722b */ /* 0x008fce000000000e */
[----:B------:R2:W-:Y:S04]  /*0a70*/  STG.E.64 desc[UR6][R8.64], R22 ;  /* 0x0000001608007986 */ /* 0x0005e8000c101b06 */
.L_x_2:
[----:B------:R-:W-:Y:S05]  /*0a80*/  @!P0 EXIT ;  /* 0x000000000000894d */ /* 0x000fea0003800000 */
[----:B------:R-:W-:Y:S02]  /*0a90*/  ISETP.NE.U32.AND P1, PT, R20, 0x1, PT ;  /* 0x000000011400780c */ /* 0x000fe40003f25070 */
[----:B------:R-:W-:Y:S02]  /*0aa0*/  LOP3.LUT R0, R12, 0x1, RZ, 0xc0, !PT ;  /* 0x000000010c007812 */ /* 0x000fe400078ec0ff */
[----:B------:R-:W-:Y:S02]  /*0ab0*/  ISETP.NE.AND.EX P1, PT, RZ, RZ, PT, P1 ;  /* 0x000000ffff00720c */ /* 0x000fe40003f25310 */
[----:B------:R-:W-:-:S04]  /*0ac0*/  ISETP.NE.U32.AND P0, PT, R0, 0x1, PT ;  /* 0x000000010000780c */ /* 0x000fc80003f05070 */
[----:B------:R-:W-:-:S07]  /*0ad0*/  ISETP.NE.U32.AND.EX P0, PT, RZ, RZ, PT, P0 ;  /* 0x000000ffff00720c */ /* 0x000fce0003f05100 */
[----:B------:R-:W-:Y:S06]  /*0ae0*/  @!P1 BRA `(.L_x_3) ;  /* 0x0000000000889947 */ /* 0x000fec0003800000 */
[----:B------:R-:W3:Y:S01]  /*0af0*/  LDC.64 R4, c[0x0][0x390] ;  /* 0x0000e400ff047b82 */ /* 0x000ee20000000a00 */
[----:B------:R-:W4:Y:S01]  /*0b00*/  LDCU.64 UR4, c[0x0][0x388] ;  /* 0x00007100ff0477ac */ /* 0x000f220008000a00 */
[-C--:B------:R-:W-:Y:S02]  /*0b10*/  IMAD R0, R3, R12.reuse, RZ ;  /* 0x0000000c03007224 */ /* 0x080fe400078e02ff */
[----:B--2---:R-:W-:Y:S02]  /*0b20*/  IMAD.MOV.U32 R6, RZ, RZ, R10 ;  /* 0x000000ffff067224 */ /* 0x004fe400078e000a */
[----:B------:R-:W-:Y:S02]  /*0b30*/  IMAD.MOV.U32 R7, RZ, RZ, R11 ;  /* 0x000000ffff077224 */ /* 0x000fe400078e000b */
[C---:B-1----:R-:W-:Y:S02]  /*0b40*/  IMAD R17, R2.reuse, R13, R0 ;  /* 0x0000000d02117224 */ /* 0x042fe400078e0200 */
[----:B------:R-:W-:-:S04]  /*0b50*/  IMAD.WIDE.U32 R14, R2, R12, R6 ;  /* 0x0000000c020e7225 */ /* 0x000fc800078e0006 */
[----:B------:R-:W-:Y:S01]  /*0b60*/  IMAD.IADD R17, R15, 0x1, R17 ;  /* 0x000000010f117824 */ /* 0x000fe200078e0211 */
[----:B----4-:R-:W-:-:S04]  /*0b70*/  LEA R16, P1, R14, UR4, 0x3 ;  /* 0x000000040e107c11 */ /* 0x010fc8000f8218ff */
[----:B------:R-:W-:Y:S02]  /*0b80*/  LEA.HI.X R17, R14, UR5, R17, 0x3, P1 ;  /* 0x000000050e117c11 */ /* 0x000fe400088f1c11 */
[----:B---3--:R-:W-:-:S04]  /*0b90*/  LEA R20, P2, R2, R4, 0x3 ;  /* 0x0000000402147211 */ /* 0x008fc800078418ff */
[C---:B------:R-:W-:Y:S01]  /*0ba0*/  LEA.HI.X R21, R2.reuse, R5, R3, 0x3, P2 ;  /* 0x0000000502157211 */ /* 0x040fe200010f1c03 */
[----:B------:R-:W2:Y:S04]  /*0bb0*/  LDG.E.64 R16, desc[UR6][R16.64] ;  /* 0x0000000610107981 */ /* 0x000ea8000c1e1b00 */
[----:B------:R-:W2:Y:S01]  /*0bc0*/  LDG.E.64 R14, desc[UR6][R20.64] ;  /* 0x00000006140e7981 */ /* 0x000ea2000c1e1b00 */
        /* <DEDUP_REMOVED lines=12> */
[----:B--2--5:R-:W-:-:S07]  /*0c90*/  DFMA R14, R16, R14, R22 ;  /* 0x0000000e100e722b */ /* 0x024fce0000000016 */
[----:B------:R3:W-:Y:S04]  /*0ca0*/  STG.E.64 desc[UR6][R8.64], R14 ;  /* 0x0000000e08007986 */ /* 0x0007e8000c101b06 */
[----:B------:R-:W2:Y:S04]  /*0cb0*/  LDG.E.64 R4, desc[UR6][R4.64] ;  /* 0x0000000604047981 */ /* 0x000ea8000c1e1b00 */
[----:B------:R-:W2:Y:S01]  /*0cc0*/  LDG.E.64 R18, desc[UR6][R18.64] ;  /* 0x0000000612127981 */ /* 0x000ea2000c1e1b00 */
[----:B------:R-:W-:Y:S02]  /*0cd0*/  VIADD R2, R2, 0x2 ;  /* 0x0000000202027836 */ /* 0x000fe40000000000 */
[----:B------:R-:W-:Y:S01]  /*0ce0*/  IMAD.MOV.U32 R3, RZ, RZ, RZ ;  /* 0x000000ffff037224 */ /* 0x000fe200078e00ff */
[----:B--2---:R-:W-:-:S07]  /*0cf0*/  DFMA R22, R18, R4, R14 ;  /* 0x000000041216722b */ /* 0x004fce000000000e */
[----:B------:R3:W-:Y:S04]  /*0d00*/  STG.E.64 desc[UR6][R8.64], R22 ;  /* 0x0000001608007986 */ /* 0x0007e8000c101b06 */
.L_x_3:
[----:B------:R-:W-:Y:S05]  /*0d10*/  @P0 EXIT ;  /* 0x000000000000094d */ /* 0x000fea0003800000 */
[----:B--2---:R-:W2:Y:S01]  /*0d20*/  LDC.64 R6, c[0x0][0x390] ;  /* 0x0000e400ff067b82 */ /* 0x004ea20000000a00 */
[----:B------:R-:W4:Y:S01]  /*0d30*/  LDCU.64 UR4, c[0x0][0x388] ;  /* 0x00007100ff0477ac */ /* 0x000f220008000a00 */
[-C--:B------:R-:W-:Y:S02]  /*0d40*/  IMAD R0, R3, R12.reuse, RZ ;  /* 0x0000000c03007224 */ /* 0x080fe400078e02ff */
[----:B------:R-:W-:Y:S02]  /*0d50*/  IMAD.MOV.U32 R4, RZ, RZ, R10 ;  /* 0x000000ffff047224 */ /* 0x000fe400078e000a */
[----:B------:R-:W-:Y:S02]  /*0d60*/  IMAD.MOV.U32 R5, RZ, RZ, R11 ;  /* 0x000000ffff057224 */ /* 0x000fe400078e000b */
[C---:B------:R-:W-:Y:S02]  /*0d70*/  IMAD R13, R2.reuse, R13, R0 ;  /* 0x0000000d020d7224 */ /* 0x040fe400078e0200 */
[----:B------:R-:W-:-:S04]  /*0d80*/  IMAD.WIDE.U32 R4, R2, R12, R4 ;  /* 0x0000000c02047225 */ /* 0x000fc800078e0004 */
[----:B------:R-:W-:Y:S01]  /*0d90*/  IMAD.IADD R5, R5, 0x1, R13 ;  /* 0x0000000105057824 */ /* 0x000fe200078e020d */
[----:B--2---:R-:W-:Y:S02]  /*0da0*/  LEA R10, P1, R2, R6, 0x3 ;  /* 0x00000006020a7211 */ /* 0x004fe400078218ff */
[----:B----4-:R-:W-:Y:S02]  /*0db0*/  LEA R6, P0, R4, UR4, 0x3 ;  /* 0x0000000404067c11 */ /* 0x010fe4000f8018ff */
[----:B------:R-:W-:Y:S02]  /*0dc0*/  LEA.HI.X R11, R2, R7, R3, 0x3, P1 ;  /* 0x00000007020b7211 */ /* 0x000fe400008f1c03 */
[----:B------:R-:W-:-:S03]  /*0dd0*/  LEA.HI.X R7, R4, UR5, R5, 0x3, P0 ;  /* 0x0000000504077c11 */ /* 0x000fc600080f1c05 */
[----:B------:R-:W2:Y:S04]  /*0de0*/  LDG.E.64 R4, desc[UR6][R10.64] ;  /* 0x000000060a047981 */ /* 0x000ea8000c1e1b00 */
[----:B------:R-:W2:Y:S02]  /*0df0*/  LDG.E.64 R2, desc[UR6][R6.64] ;  /* 0x0000000606027981 */ /* 0x000ea4000c1e1b00 */
[----:B--2--5:R-:W-:-:S07]  /*0e00*/  DFMA R2, R2, R4, R22 ;  /* 0x000000040202722b */ /* 0x024fce0000000016 */
[----:B------:R-:W-:Y:S01]  /*0e10*/  STG.E.64 desc[UR6][R8.64], R2 ;  /* 0x0000000208007986 */ /* 0x000fe2000c101b06 */
[----:B------:R-:W-:Y:S05]  /*0e20*/  EXIT ;  /* 0x000000000000794d */ /* 0x000fea0003800000 */
.L_x_4:
[----:B------:R-:W-:-:S00]  /*0e30*/  BRA `(.L_x_4) ;  /* 0xfffffffc00fc7947 */ /* 0x000fc0000383ffff */
[----:B------:R-:W-:-:S00]  /*0e40*/  NOP ;  /* 0x0000000000007918 */ /* 0x000fc00000000000 */
        /* <DEDUP_REMOVED lines=11> */
.L_x_6:


//--------------------- .text._Z14vec_vec_kernelPdPKdS1_l --------------------------
	.section	.text._Z14vec_vec_kernelPdPKdS1_l,"ax",@progbits
	.align	128
        .global         _Z14vec_vec_kernelPdPKdS1_l
        .type           _Z14vec_vec_kernelPdPKdS1_l,@function
        .size           _Z14vec_vec_kernelPdPKdS1_l,(.L_x_7 - _Z14vec_vec_kernelPdPKdS1_l)
        .other          _Z14vec_vec_kernelPdPKdS1_l,@"STO_CUDA_ENTRY STV_DEFAULT"
_Z14vec_vec_kernelPdPKdS1_l:
.text._Z14vec_vec_kernelPdPKdS1_l:
[----:B------:R-:W-:Y:S01]  /*0000*/  LDC R1, c[0x0][0x37c] ;  /* 0x0000df00ff017b82 */ /* 0x000fe20000000800 */
[----:B------:R-:W0:Y:S07]  /*0010*/  S2R R3, SR_TID.X ;  /* 0x0000000000037919 */ /* 0x000e2e0000002100 */
[----:B------:R-:W0:Y:S01]  /*0020*/  S2UR UR4, SR_CTAID.X ;  /* 0x00000000000479c3 */ /* 0x000e220000002500 */
[----:B------:R-:W1:Y:S07]  /*0030*/  LDCU.64 UR6, c[0x0][0x398] ;  /* 0x00007300ff0677ac */ /* 0x000e6e0008000a00 */
[----:B------:R-:W0:Y:S02]  /*0040*/  LDC R0, c[0x0][0x360] ;  /* 0x0000d800ff007b82 */ /* 0x000e240000000800 */
[----:B0-----:R-:W-:-:S05]  /*0050*/  IMAD R0, R0, UR4, R3 ;  /* 0x0000000400007c24 */ /* 0x001fca000f8e0203 */
[----:B-1----:R-:W-:Y:S02]  /*0060*/  ISETP.GE.U32.AND P0, PT, R0, UR6, PT ;  /* 0x0000000600007c0c */ /* 0x002fe4000bf06070 */
[----:B------:R-:W-:-:S04]  /*0070*/  SHF.R.S32.HI R3, RZ, 0x1f, R0 ;  /* 0x0000001fff037819 */ /* 0x000fc80000011400 */
[----:B------:R-:W-:-:S13]  /*0080*/  ISETP.GE.AND.EX P0, PT, R3, UR7, PT, P0 ;  /* 0x0000000703007c0c */ /* 0x000fda000bf06300 */
[----:B------:R-:W-:Y:S05]  /*0090*/  @P0 EXIT ;  /* 0x000000000000094d */ /* 0x000fea0003800000 */
[----:B------:R-:W0:Y:S01]  /*00a0*/  LDCU.128 UR8, c[0x0][0x380] ;  /* 0x00007000ff0877ac */ /* 0x000e220008000c00 */
[C---:B------:R-:W-:Y:S01]  /*00b0*/  IMAD.SHL.U32 R6, R0.reuse, 0x8, RZ ;  /* 0x0000000800067824 */ /* 0x040fe200078e00ff */
[----:B------:R-:W-:Y:S01]  /*00c0*/  SHF.L.U64.HI R0, R0, 0x3, R3 ;  /* 0x0000000300007819 */ /* 0x000fe20000010203 */
[----:B------:R-:W1:Y:S01]  /*00d0*/  LDCU.64 UR6, c[0x0][0x390] ;  /* 0x00007200ff0677ac */ /* 0x000e620008000a00 */
[----:B------:R-:W2:Y:S02]  /*00e0*/  LDCU.64 UR4, c[0x0][0x358] ;  /* 0x00006b00ff0477ac */ /* 0x000ea40008000a00 */
[C---:B0-----:R-:W-:Y:S02]  /*00f0*/  IADD3 R10, P0, PT, R6.reuse, UR10, RZ ;  /* 0x0000000a060a7c10 */ /* 0x041fe4000ff1e0ff */
[C---:B-1----:R-:W-:Y:S02]  /*0100*/  IADD3 R4, P1, PT, R6.reuse, UR6, RZ ;  /* 0x0000000606047c10 */ /* 0x042fe4000ff3e0ff */
[----:B------:R-:W-:-:S02]  /*0110*/  IADD3 R6, P2, PT, R6, UR8, RZ ;  /* 0x0000000806067c10 */ /* 0x000fc4000ff5e0ff */
[C---:B------:R-:W-:Y:S02]  /*0120*/  IADD3.X R5, PT, PT, R0.reuse, UR7, RZ, P1, !PT ;  /* 0x0000000700057c10 */ /* 0x040fe40008ffe4ff */
[C---:B------:R-:W-:Y:S02]  /*0130*/  IADD3.X R11, PT, PT, R0.reuse, UR11, RZ, P0, !PT ;  /* 0x0000000b000b7c10 */ /* 0x040fe400087fe4ff */
[----:B------:R-:W-:Y:S02]  /*0140*/  IADD3.X R7, PT, PT, R0, UR9, RZ, P2, !PT ;  /* 0x0000000900077c10 */ /* 0x000fe400097fe4ff */
[----:B--2---:R-:W2:Y:S04]  /*0150*/  LDG.E.64 R4, desc[UR4][R4.64] ;  /* 0x0000000404047981 */ /* 0x004ea8000c1e1b00 */
[----:B------:R-:W2:Y:S04]  /*0160*/  LDG.E.64 R2, desc[UR4][R10.64] ;  /* 0x000000040a027981 */ /* 0x000ea8000c1e1b00 */
[----:B------:R-:W2:Y:S02]  /*0170*/  LDG.E.64 R8, desc[UR4][R6.64] ;  /* 0x0000000406087981 */ /* 0x000ea4000c1e1b00 */
[----:B--2---:R-:W-:-:S07]  /*0180*/  DFMA R2, R2, R4, R8 ;  /* 0x000000040202722b */ /* 0x004fce0000000008 */
[----:B------:R-:W-:Y:S01]  /*0190*/  STG.E.64 desc[UR4][R6.64], R2 ;  /* 0x0000000206007986 */ /* 0x000fe2000c101b04 */
[----:B------:R-:W-:Y:S05]  /*01a0*/  EXIT ;  /* 0x000000000000794d */ /* 0x000fea0003800000 */
.L_x_5:
        /* <DEDUP_REMOVED lines=13> */
.L_x_7:


//--------------------- .nv.shared.reserved.0     --------------------------
	.section	.nv.shared.reserved.0,"aw",@nobits
	.weak		__nv_reservedSMEM_offset_0_alias
	.size		__nv_reservedSMEM_offset_0_alias, 0, 64
	.other		__nv_reservedSMEM_offset_0_alias,@"STO_CUDA_RESERVED_SHARED STV_DEFAULT"
__nv_reservedSMEM_offset_0_alias:
	.zero		0
	.zero		64


//--------------------- .nv.constant0._Z14mat_vec_kernelPdPKdS1_l --------------------------
	.section	.nv.constant0._Z14mat_vec_kernelPdPKdS1_l,"a",@progbits
	.sectionflags	@""
	.align	4
.nv.constant0._Z14mat_vec_kernelPdPKdS1_l:
	.zero		928


//--------------------- .nv.constant0._Z14vec_vec_kernelPdPKdS1_l --------------------------
	.section	.nv.constant0._Z14vec_vec_kernelPdPKdS1_l,"a",@progbits
	.sectionflags	@""
	.align	4
.nv.constant0._Z14vec_vec_kernelPdPKdS1_l:
	.zero		928


//--------------------- SYMBOLS --------------------------

	.type		.nv.reservedSmem.offset0,@object
	.size		.nv.reservedSmem.offset0,0x4
